//
// Generated by NVIDIA NVVM Compiler
//
// Compiler Build ID: CL-36424714
// Cuda compilation tools, release 13.0, V13.0.88
// Based on NVVM 20.0.0
//

.version 9.0
.target sm_100
.address_size 64

	// .globl	_Z15bias_add_kernelPKfPf10LayerShape

.visible .entry _Z15bias_add_kernelPKfPf10LayerShape(
	.param .u64 .ptr .align 1 _Z15bias_add_kernelPKfPf10LayerShape_param_0,
	.param .u64 .ptr .align 1 _Z15bias_add_kernelPKfPf10LayerShape_param_1,
	.param .align 4 .b8 _Z15bias_add_kernelPKfPf10LayerShape_param_2[12]
)
{
	.reg .pred 	%p<4>;
	.reg .b32 	%r<11>;
	.reg .b32 	%f<4>;
	.reg .b64 	%rd<13>;

	ld.param.u64 	%rd1, [_Z15bias_add_kernelPKfPf10LayerShape_param_0];
	ld.param.u32 	%r1, [_Z15bias_add_kernelPKfPf10LayerShape_param_2+8];
	ld.param.u32 	%r4, [_Z15bias_add_kernelPKfPf10LayerShape_param_2];
	ld.param.u64 	%rd2, [_Z15bias_add_kernelPKfPf10LayerShape_param_1];
	mov.u32 	%r5, %ctaid.y;
	mov.u32 	%r6, %ntid.y;
	mov.u32 	%r7, %tid.y;
	mad.lo.s32 	%r2, %r5, %r6, %r7;
	mov.u32 	%r8, %ctaid.x;
	mov.u32 	%r9, %ntid.x;
	mov.u32 	%r10, %tid.x;
	mad.lo.s32 	%r3, %r8, %r9, %r10;
	setp.ge.s32 	%p1, %r2, %r4;
	setp.ge.s32 	%p2, %r3, %r1;
	or.pred  	%p3, %p1, %p2;
	@%p3 bra 	$L__BB0_2;
	cvta.to.global.u64 	%rd3, %rd1;
	cvta.to.global.u64 	%rd4, %rd2;
	cvt.u64.u32 	%rd5, %r2;
	cvt.s64.s32 	%rd6, %r1;
	cvt.s64.s32 	%rd7, %r3;
	mad.lo.s64 	%rd8, %rd6, %rd5, %rd7;
	mul.wide.s32 	%rd9, %r3, 4;
	add.s64 	%rd10, %rd3, %rd9;
	ld.global.nc.f32 	%f1, [%rd10];
	shl.b64 	%rd11, %rd8, 2;
	add.s64 	%rd12, %rd4, %rd11;
	ld.global.f32 	%f2, [%rd12];
	add.f32 	%f3, %f1, %f2;
	st.global.f32 	[%rd12], %f3;
$L__BB0_2:
	ret;

}
	// .globl	_Z11relu_kernelPfm
.visible .entry _Z11relu_kernelPfm(
	.param .u64 .ptr .align 1 _Z11relu_kernelPfm_param_0,
	.param .u64 _Z11relu_kernelPfm_param_1
)
{
	.reg .pred 	%p<2>;
	.reg .b32 	%r<5>;
	.reg .b32 	%f<3>;
	.reg .b64 	%rd<7>;

	ld.param.u64 	%rd2, [_Z11relu_kernelPfm_param_0];
	ld.param.u64 	%rd3, [_Z11relu_kernelPfm_param_1];
	mov.u32 	%r1, %ctaid.x;
	mov.u32 	%r2, %ntid.x;
	mov.u32 	%r3, %tid.x;
	mad.lo.s32 	%r4, %r1, %r2, %r3;
	cvt.u64.u32 	%rd1, %r4;
	setp.le.u64 	%p1, %rd3, %rd1;
	@%p1 bra 	$L__BB1_2;
	cvta.to.global.u64 	%rd4, %rd2;
	shl.b64 	%rd5, %rd1, 2;
	add.s64 	%rd6, %rd4, %rd5;
	ld.global.f32 	%f1, [%rd6];
	max.f32 	%f2, %f1, 0f00000000;
	st.global.f32 	[%rd6], %f2;
$L__BB1_2:
	ret;

}
	// .globl	_Z11gelu_kernelPfm
.visible .entry _Z11gelu_kernelPfm(
	.param .u64 .ptr .align 1 _Z11gelu_kernelPfm_param_0,
	.param .u64 _Z11gelu_kernelPfm_param_1
)
{
	.reg .pred 	%p<4>;
	.reg .b32 	%r<5>;
	.reg .b32 	%f<24>;
	.reg .b64 	%rd<7>;

	ld.param.u64 	%rd2, [_Z11gelu_kernelPfm_param_0];
	ld.param.u64 	%rd3, [_Z11gelu_kernelPfm_param_1];
	mov.u32 	%r1, %ctaid.x;
	mov.u32 	%r2, %ntid.x;
	mov.u32 	%r3, %tid.x;
	mad.lo.s32 	%r4, %r1, %r2, %r3;
	cvt.u64.u32 	%rd1, %r4;
	setp.le.u64 	%p1, %rd3, %rd1;
	@%p1 bra 	$L__BB2_2;
	cvta.to.global.u64 	%rd4, %rd2;
	shl.b64 	%rd5, %rd1, 2;
	add.s64 	%rd6, %rd4, %rd5;
	ld.global.f32 	%f1, [%rd6];
	mul.f32 	%f2, %f1, 0f3F000000;
	mul.f32 	%f3, %f1, %f1;
	mul.f32 	%f4, %f1, %f3;
	fma.rn.f32 	%f5, %f4, 0f3D372713, %f1;
	mul.f32 	%f6, %f5, 0f3F4C422A;
	abs.f32 	%f7, %f6;
	mul.f32 	%f8, %f7, 0f4038AA3B;
	ex2.approx.ftz.f32 	%f9, %f8;
	add.f32 	%f10, %f9, 0f3F800000;
	rcp.approx.ftz.f32 	%f11, %f10;
	fma.rn.f32 	%f12, %f11, 0fC0000000, 0f3F800000;
	setp.ge.f32 	%p2, %f7, 0f41102CB4;
	selp.f32 	%f13, 0f3F800000, %f12, %p2;
	copysign.f32 	%f14, %f6, %f13;
	mul.f32 	%f15, %f6, %f6;
	fma.rn.f32 	%f16, %f15, 0f3C80F082, 0fBD563CAE;
	fma.rn.f32 	%f17, %f16, %f15, 0f3E085941;
	fma.rn.f32 	%f18, %f17, %f15, 0fBEAAA9ED;
	fma.rn.f32 	%f19, %f18, %f15, 0f00000000;
	fma.rn.f32 	%f20, %f19, %f6, %f6;
	setp.ge.f32 	%p3, %f7, 0f3F19999A;
	selp.f32 	%f21, %f14, %f20, %p3;
	add.f32 	%f22, %f21, 0f3F800000;
	mul.f32 	%f23, %f2, %f22;
	st.global.f32 	[%rd6], %f23;
$L__BB2_2:
	ret;

}
	// .globl	_Z28fused_bias_activation_kernelPKfPf10LayerShapei
.visible .entry _Z28fused_bias_activation_kernelPKfPf10LayerShapei(
	.param .u64 .ptr .align 1 _Z28fused_bias_activation_kernelPKfPf10LayerShapei_param_0,
	.param .u64 .ptr .align 1 _Z28fused_bias_activation_kernelPKfPf10LayerShapei_param_1,
	.param .align 4 .b8 _Z28fused_bias_activation_kernelPKfPf10LayerShapei_param_2[12],
	.param .u32 _Z28fused_bias_activation_kernelPKfPf10LayerShapei_param_3
)
{
	.reg .pred 	%p<7>;
	.reg .b32 	%r<10>;
	.reg .b32 	%f<29>;
	.reg .b64 	%rd<20>;

	ld.param.u64 	%rd7, [_Z28fused_bias_activation_kernelPKfPf10LayerShapei_param_0];
	ld.param.u32 	%r2, [_Z28fused_bias_activation_kernelPKfPf10LayerShapei_param_2];
	ld.param.u32 	%r3, [_Z28fused_bias_activation_kernelPKfPf10LayerShapei_param_2+8];
	ld.param.u64 	%rd8, [_Z28fused_bias_activation_kernelPKfPf10LayerShapei_param_1];
	ld.param.u32 	%r1, [_Z28fused_bias_activation_kernelPKfPf10LayerShapei_param_3];
	mov.u32 	%r4, %ctaid.x;
	mov.u32 	%r5, %ntid.x;
	mul.wide.u32 	%rd9, %r4, %r5;
	mov.u32 	%r6, %tid.x;
	cvt.u64.u32 	%rd10, %r6;
	add.s64 	%rd1, %rd9, %rd10;
	cvt.s64.s32 	%rd2, %r3;
	mul.wide.s32 	%rd11, %r2, %r3;
	setp.ge.u64 	%p1, %rd1, %rd11;
	@%p1 bra 	$L__BB3_9;
	or.b64  	%rd12, %rd1, %rd2;
	and.b64  	%rd13, %rd12, -4294967296;
	setp.ne.s64 	%p2, %rd13, 0;
	@%p2 bra 	$L__BB3_3;
	cvt.u32.u64 	%r7, %rd2;
	cvt.u32.u64 	%r8, %rd1;
	rem.u32 	%r9, %r8, %r7;
	cvt.u64.u32 	%rd19, %r9;
	bra.uni 	$L__BB3_4;
$L__BB3_3:
	rem.u64 	%rd19, %rd1, %rd2;
$L__BB3_4:
	cvta.to.global.u64 	%rd14, %rd8;
	shl.b64 	%rd15, %rd1, 2;
	add.s64 	%rd6, %rd14, %rd15;
	ld.global.f32 	%f5, [%rd6];
	cvta.to.global.u64 	%rd16, %rd7;
	shl.b64 	%rd17, %rd19, 2;
	add.s64 	%rd18, %rd16, %rd17;
	ld.global.nc.f32 	%f6, [%rd18];
	add.f32 	%f28, %f5, %f6;
	setp.eq.s32 	%p3, %r1, 1;
	@%p3 bra 	$L__BB3_7;
	setp.ne.s32 	%p4, %r1, 0;
	@%p4 bra 	$L__BB3_8;
	max.f32 	%f28, %f28, 0f00000000;
	bra.uni 	$L__BB3_8;
$L__BB3_7:
	mul.f32 	%f7, %f28, 0f3F000000;
	mul.f32 	%f8, %f28, %f28;
	mul.f32 	%f9, %f28, %f8;
	fma.rn.f32 	%f10, %f9, 0f3D372713, %f28;
	mul.f32 	%f11, %f10, 0f3F4C422A;
	abs.f32 	%f12, %f11;
	mul.f32 	%f13, %f12, 0f4038AA3B;
	ex2.approx.ftz.f32 	%f14, %f13;
	add.f32 	%f15, %f14, 0f3F800000;
	rcp.approx.ftz.f32 	%f16, %f15;
	fma.rn.f32 	%f17, %f16, 0fC0000000, 0f3F800000;
	setp.ge.f32 	%p5, %f12, 0f41102CB4;
	selp.f32 	%f18, 0f3F800000, %f17, %p5;
	copysign.f32 	%f19, %f11, %f18;
	mul.f32 	%f20, %f11, %f11;
	fma.rn.f32 	%f21, %f20, 0f3C80F082, 0fBD563CAE;
	fma.rn.f32 	%f22, %f21, %f20, 0f3E085941;
	fma.rn.f32 	%f23, %f22, %f20, 0fBEAAA9ED;
	fma.rn.f32 	%f24, %f23, %f20, 0f00000000;
	fma.rn.f32 	%f25, %f24, %f11, %f11;
	setp.ge.f32 	%p6, %f12, 0f3F19999A;
	selp.f32 	%f26, %f19, %f25, %p6;
	add.f32 	%f27, %f26, 0f3F800000;
	mul.f32 	%f28, %f7, %f27;
$L__BB3_8:
	st.global.f32 	[%rd6], %f28;
$L__BB3_9:
	ret;

}


// ===== COMPILED SASS (sm_100) =====

	.target	sm_100

	.elftype	@"ET_EXEC"


//--------------------- .note.nv.tkinfo           --------------------------
	.section	.note.nv.tkinfo,"",@"SHT_NOTE"
	.sectionflags	@"SHF_NOTE_NV_TKINFO"
	.tkinfo
        /*0018*/ 	.word	0x00000002
        /*0030*/ 	.string	""
        /*0030*/ 	.string	"ptxas"
        /*0030*/ 	.string	"Cuda compilation tools, release 13.0, V13.0.88"
        /*0030*/ 	.string	"Build cuda_13.0.r13.0/compiler.36424714_0"
        /*0030*/ 	.string	"-arch sm_100 -m 64 "



//--------------------- .note.nv.cuinfo           --------------------------
	.section	.note.nv.cuinfo,"",@"SHT_NOTE"
	.sectionflags	@"SHF_NOTE_NV_CUINFO"
        /*0018*/ 	.short	0x0002
        /*001a*/ 	.short	0x0064
        /*001c*/ 	.short	0x0082
	.zero		2


//--------------------- .nv.info                  --------------------------
	.section	.nv.info,"",@"SHT_CUDA_INFO"
	.align	4


	//----- nvinfo : EIATTR_REGCOUNT
	.align		4
        /*0000*/ 	.byte	0x04, 0x2f
        /*0002*/ 	.short	(.L_1 - .L_0)
	.align		4
.L_0:
        /*0004*/ 	.word	index@(_Z15bias_add_kernelPKfPf10LayerShape)
        /*0008*/ 	.word	0x0000000c


	//----- nvinfo : EIATTR_FRAME_SIZE
	.align		4
.L_1:
        /*000c*/ 	.byte	0x04, 0x11
        /*000e*/ 	.short	(.L_3 - .L_2)
	.align		4
.L_2:
        /*0010*/ 	.word	index@(_Z15bias_add_kernelPKfPf10LayerShape)
        /*0014*/ 	.word	0x00000000


	//----- nvinfo : EIATTR_REGCOUNT
	.align		4
.L_3:
        /*0018*/ 	.byte	0x04, 0x2f
        /*001a*/ 	.short	(.L_5 - .L_4)
	.align		4
.L_4:
        /*001c*/ 	.word	index@(_Z11relu_kernelPfm)
        /*0020*/ 	.word	0x00000008


	//----- nvinfo : EIATTR_FRAME_SIZE
	.align		4
.L_5:
        /*0024*/ 	.byte	0x04, 0x11
        /*0026*/ 	.short	(.L_7 - .L_6)
	.align		4
.L_6:
        /*0028*/ 	.word	index@(_Z11relu_kernelPfm)
        /*002c*/ 	.word	0x00000000


	//----- nvinfo : EIATTR_REGCOUNT
	.align		4
.L_7:
        /*0030*/ 	.byte	0x04, 0x2f
        /*0032*/ 	.short	(.L_9 - .L_8)
	.align		4
.L_8:
        /*0034*/ 	.word	index@(_Z11gelu_kernelPfm)
        /*0038*/ 	.word	0x0000000d


	//----- nvinfo : EIATTR_FRAME_SIZE
	.align		4
.L_9:
        /*003c*/ 	.byte	0x04, 0x11
        /*003e*/ 	.short	(.L_11 - .L_10)
	.align		4
.L_10:
        /*0040*/ 	.word	index@(_Z11gelu_kernelPfm)
        /*0044*/ 	.word	0x00000000


	//----- nvinfo : EIATTR_REGCOUNT
	.align		4
.L_11:
        /*0048*/ 	.byte	0x04, 0x2f
        /*004a*/ 	.short	(.L_13 - .L_12)
	.align		4
.L_12:
        /*004c*/ 	.word	index@(_Z28fused_bias_activation_kernelPKfPf10LayerShapei)
        /*0050*/ 	.word	0x00000010


	//----- nvinfo : EIATTR_FRAME_SIZE
	.align		4
.L_13:
        /*0054*/ 	.byte	0x04, 0x11
        /*0056*/ 	.short	(.L_15 - .L_14)
	.align		4
.L_14:
        /*0058*/ 	.word	index@($__internal_0_$__cuda_sm20_rem_u64)
        /*005c*/ 	.word	0x00000000


	//----- nvinfo : EIATTR_FRAME_SIZE
	.align		4
.L_15:
        /*0060*/ 	.byte	0x04, 0x11
        /*0062*/ 	.short	(.L_17 - .L_16)
	.align		4
.L_16:
        /*0064*/ 	.word	index@(_Z28fused_bias_activation_kernelPKfPf10LayerShapei)
        /*0068*/ 	.word	0x00000000


	//----- nvinfo : EIATTR_MIN_STACK_SIZE
	.align		4
.L_17:
        /*006c*/ 	.byte	0x04, 0x12
        /*006e*/ 	.short	(.L_19 - .L_18)
	.align		4
.L_18:
        /*0070*/ 	.word	index@(_Z28fused_bias_activation_kernelPKfPf10LayerShapei)
        /*0074*/ 	.word	0x00000000


	//----- nvinfo : EIATTR_MIN_STACK_SIZE
	.align		4
.L_19:
        /*0078*/ 	.byte	0x04, 0x12
        /*007a*/ 	.short	(.L_21 - .L_20)
	.align		4
.L_20:
        /*007c*/ 	.word	index@(_Z11gelu_kernelPfm)
        /*0080*/ 	.word	0x00000000


	//----- nvinfo : EIATTR_MIN_STACK_SIZE
	.align		4
.L_21:
        /*0084*/ 	.byte	0x04, 0x12
        /*0086*/ 	.short	(.L_23 - .L_22)
	.align		4
.L_22:
        /*0088*/ 	.word	index@(_Z11relu_kernelPfm)
        /*008c*/ 	.word	0x00000000


	//----- nvinfo : EIATTR_MIN_STACK_SIZE
	.align		4
.L_23:
        /*0090*/ 	.byte	0x04, 0x12
        /*0092*/ 	.short	(.L_25 - .L_24)
	.align		4
.L_24:
        /*0094*/ 	.word	index@(_Z15bias_add_kernelPKfPf10LayerShape)
        /*0098*/ 	.word	0x00000000
.L_25:


//--------------------- .nv.compat                --------------------------
	.section	.nv.compat,"",@"SHT_CUDA_COMPAT_INFO"
	.align	4
        /*0000*/ 	.byte	0x02, 0x09, 0x00, 0x00, 0x02, 0x02, 0x01, 0x00, 0x02, 0x05, 0x05, 0x00, 0x03, 0x07, 0x01, 0x01
        /*0010*/ 	.byte	0x02, 0x03, 0x00, 0x00, 0x02, 0x06, 0x01, 0x00, 0x04, 0x0b, 0x08, 0x00, 0x01, 0x00, 0x00, 0x00
        /*0020*/ 	.byte	0x00, 0x00, 0x00, 0x00


//--------------------- .nv.info._Z28fused_bias_activation_kernelPKfPf10LayerShapei --------------------------
	.section	.nv.info._Z28fused_bias_activation_kernelPKfPf10LayerShapei,"",@"SHT_CUDA_INFO"
	.sectionflags	@""
	.align	4


	//----- nvinfo : EIATTR_CUDA_API_VERSION
	.align		4
        /*0000*/ 	.byte	0x04, 0x37
        /*0002*/ 	.short	(.L_27 - .L_26)
.L_26:
        /*0004*/ 	.word	0x00000082


	//----- nvinfo : EIATTR_KPARAM_INFO
	.align		4
.L_27:
        /*0008*/ 	.byte	0x04, 0x17
        /*000a*/ 	.short	(.L_29 - .L_28)
.L_28:
        /*000c*/ 	.word	0x00000000
        /*0010*/ 	.short	0x0003
        /*0012*/ 	.short	0x001c
        /*0014*/ 	.byte	0x00, 0xf0, 0x11, 0x00


	//----- nvinfo : EIATTR_KPARAM_INFO
	.align		4
.L_29:
        /*0018*/ 	.byte	0x04, 0x17
        /*001a*/ 	.short	(.L_31 - .L_30)
.L_30:
        /*001c*/ 	.word	0x00000000
        /*0020*/ 	.short	0x0002
        /*0022*/ 	.short	0x0010
        /*0024*/ 	.byte	0x00, 0xf0, 0x31, 0x00


	//----- nvinfo : EIATTR_KPARAM_INFO
	.align		4
.L_31:
        /*0028*/ 	.byte	0x04, 0x17
        /*002a*/ 	.short	(.L_33 - .L_32)
.L_32:
        /*002c*/ 	.word	0x00000000
        /*0030*/ 	.short	0x0001
        /*0032*/ 	.short	0x0008
        /*0034*/ 	.byte	0x00, 0xf5, 0x21, 0x00


	//----- nvinfo : EIATTR_KPARAM_INFO
	.align		4
.L_33:
        /*0038*/ 	.byte	0x04, 0x17
        /*003a*/ 	.short	(.L_35 - .L_34)
.L_34:
        /*003c*/ 	.word	0x00000000
        /*0040*/ 	.short	0x0000
        /*0042*/ 	.short	0x0000
        /*0044*/ 	.byte	0x00, 0xf5, 0x21, 0x00


	//----- nvinfo : EIATTR_SPARSE_MMA_MASK
	.align		4
.L_35:
        /*0048*/ 	.byte	0x03, 0x50
        /*004a*/ 	.short	0x0000


	//----- nvinfo : EIATTR_MAXREG_COUNT
	.align		4
        /*004c*/ 	.byte	0x03, 0x1b
        /*004e*/ 	.short	0x00ff


	//----- nvinfo : EIATTR_MERCURY_ISA_VERSION
	.align		4
        /*0050*/ 	.byte	0x03, 0x5f
        /*0052*/ 	.short	0x0101


	//----- nvinfo : EIATTR_VRC_CTA_INIT_COUNT
	.align		4
        /*0054*/ 	.byte	0x02, 0x4a
	.zero		1
	.zero		1


	//----- nvinfo : EIATTR_EXIT_INSTR_OFFSETS
	.align		4
        /*0058*/ 	.byte	0x04, 0x1c
        /*005a*/ 	.short	(.L_37 - .L_36)


	//   ....[0]....
.L_36:
        /*005c*/ 	.word	0x000000b0


	//   ....[1]....
        /*0060*/ 	.word	0x00000500


	//----- nvinfo : EIATTR_CRS_STACK_SIZE
	.align		4
.L_37:
        /*0064*/ 	.byte	0x04, 0x1e
        /*0066*/ 	.short	(.L_39 - .L_38)
.L_38:
        /*0068*/ 	.word	0x00000000


	//----- nvinfo : EIATTR_CBANK_PARAM_SIZE
	.align		4
.L_39:
        /*006c*/ 	.byte	0x03, 0x19
        /*006e*/ 	.short	0x0020


	//----- nvinfo : EIATTR_PARAM_CBANK
	.align		4
        /*0070*/ 	.byte	0x04, 0x0a
        /*0072*/ 	.short	(.L_41 - .L_40)
	.align		4
.L_40:
        /*0074*/ 	.word	index@(.nv.constant0._Z28fused_bias_activation_kernelPKfPf10LayerShapei)
        /*0078*/ 	.short	0x0380
        /*007a*/ 	.short	0x0020


	//----- nvinfo : EIATTR_SW_WAR
	.align		4
.L_41:
        /*007c*/ 	.byte	0x04, 0x36
        /*007e*/ 	.short	(.L_43 - .L_42)
.L_42:
        /*0080*/ 	.word	0x00000008
.L_43:


//--------------------- .nv.info._Z11gelu_kernelPfm --------------------------
	.section	.nv.info._Z11gelu_kernelPfm,"",@"SHT_CUDA_INFO"
	.sectionflags	@""
	.align	4


	//----- nvinfo : EIATTR_CUDA_API_VERSION
	.align		4
        /*0000*/ 	.byte	0x04, 0x37
        /*0002*/ 	.short	(.L_45 - .L_44)
.L_44:
        /*0004*/ 	.word	0x00000082


	//----- nvinfo : EIATTR_KPARAM_INFO
	.align		4
.L_45:
        /*0008*/ 	.byte	0x04, 0x17
        /*000a*/ 	.short	(.L_47 - .L_46)
.L_46:
        /*000c*/ 	.word	0x00000000
        /*0010*/ 	.short	0x0001
        /*0012*/ 	.short	0x0008
        /*0014*/ 	.byte	0x00, 0xf0, 0x21, 0x00


	//----- nvinfo : EIATTR_KPARAM_INFO
	.align		4
.L_47:
        /*0018*/ 	.byte	0x04, 0x17
        /*001a*/ 	.short	(.L_49 - .L_48)
.L_48:
        /*001c*/ 	.word	0x00000000
        /*0020*/ 	.short	0x0000
        /*0022*/ 	.short	0x0000
        /*0024*/ 	.byte	0x00, 0xf5, 0x21, 0x00


	//----- nvinfo : EIATTR_SPARSE_MMA_MASK
	.align		4
.L_49:
        /*0028*/ 	.byte	0x03, 0x50
        /*002a*/ 	.short	0x0000


	//----- nvinfo : EIATTR_MAXREG_COUNT
	.align		4
        /*002c*/ 	.byte	0x03, 0x1b
        /*002e*/ 	.short	0x00ff


	//----- nvinfo : EIATTR_MERCURY_ISA_VERSION
	.align		4
        /*0030*/ 	.byte	0x03, 0x5f
        /*0032*/ 	.short	0x0101


	//----- nvinfo : EIATTR_VRC_CTA_INIT_COUNT
	.align		4
        /*0034*/ 	.byte	0x02, 0x4a
	.zero		1
	.zero		1


	//----- nvinfo : EIATTR_EXIT_INSTR_OFFSETS
	.align		4
        /*0038*/ 	.byte	0x04, 0x1c
        /*003a*/ 	.short	(.L_51 - .L_50)


	//   ....[0]....
.L_50:
        /*003c*/ 	.word	0x00000080


	//   ....[1]....
        /*0040*/ 	.word	0x00000270


	//----- nvinfo : EIATTR_CBANK_PARAM_SIZE
	.align		4
.L_51:
        /*0044*/ 	.byte	0x03, 0x19
        /*0046*/ 	.short	0x0010


	//----- nvinfo : EIATTR_PARAM_CBANK
	.align		4
        /*0048*/ 	.byte	0x04, 0x0a
        /*004a*/ 	.short	(.L_53 - .L_52)
	.align		4
.L_52:
        /*004c*/ 	.word	index@(.nv.constant0._Z11gelu_kernelPfm)
        /*0050*/ 	.short	0x0380
        /*0052*/ 	.short	0x0010


	//----- nvinfo : EIATTR_SW_WAR
	.align		4
.L_53:
        /*0054*/ 	.byte	0x04, 0x36
        /*0056*/ 	.short	(.L_55 - .L_54)
.L_54:
        /*0058*/ 	.word	0x00000008
.L_55:


//--------------------- .nv.info._Z11relu_kernelPfm --------------------------
	.section	.nv.info._Z11relu_kernelPfm,"",@"SHT_CUDA_INFO"
	.sectionflags	@""
	.align	4


	//----- nvinfo : EIATTR_CUDA_API_VERSION
	.align		4
        /*0000*/ 	.byte	0x04, 0x37
        /*0002*/ 	.short	(.L_57 - .L_56)
.L_56:
        /*0004*/ 	.word	0x00000082


	//----- nvinfo : EIATTR_KPARAM_INFO
	.align		4
.L_57:
        /*0008*/ 	.byte	0x04, 0x17
        /*000a*/ 	.short	(.L_59 - .L_58)
.L_58:
        /*000c*/ 	.word	0x00000000
        /*0010*/ 	.short	0x0001
        /*0012*/ 	.short	0x0008
        /*0014*/ 	.byte	0x00, 0xf0, 0x21, 0x00


	//----- nvinfo : EIATTR_KPARAM_INFO
	.align		4
.L_59:
        /*0018*/ 	.byte	0x04, 0x17
        /*001a*/ 	.short	(.L_61 - .L_60)
.L_60:
        /*001c*/ 	.word	0x00000000
        /*0020*/ 	.short	0x0000
        /*0022*/ 	.short	0x0000
        /*0024*/ 	.byte	0x00, 0xf5, 0x21, 0x00


	//----- nvinfo : EIATTR_SPARSE_MMA_MASK
	.align		4
.L_61:
        /*0028*/ 	.byte	0x03, 0x50
        /*002a*/ 	.short	0x0000


	//----- nvinfo : EIATTR_MAXREG_COUNT
	.align		4
        /*002c*/ 	.byte	0x03, 0x1b
        /*002e*/ 	.short	0x00ff


	//----- nvinfo : EIATTR_MERCURY_ISA_VERSION
	.align		4
        /*0030*/ 	.byte	0x03, 0x5f
        /*0032*/ 	.short	0x0101


	//----- nvinfo : EIATTR_VRC_CTA_INIT_COUNT
	.align		4
        /*0034*/ 	.byte	0x02, 0x4a
	.zero		1
	.zero		1


	//----- nvinfo : EIATTR_EXIT_INSTR_OFFSETS
	.align		4
        /*0038*/ 	.byte	0x04, 0x1c
        /*003a*/ 	.short	(.L_63 - .L_62)


	//   ....[0]....
.L_62:
        /*003c*/ 	.word	0x00000080


	//   ....[1]....
        /*0040*/ 	.word	0x00000100


	//----- nvinfo : EIATTR_CBANK_PARAM_SIZE
	.align		4
.L_63:
        /*0044*/ 	.byte	0x03, 0x19
        /*0046*/ 	.short	0x0010


	//----- nvinfo : EIATTR_PARAM_CBANK
	.align		4
        /*0048*/ 	.byte	0x04, 0x0a
        /*004a*/ 	.short	(.L_65 - .L_64)
	.align		4
.L_64:
        /*004c*/ 	.word	index@(.nv.constant0._Z11relu_kernelPfm)
        /*0050*/ 	.short	0x0380
        /*0052*/ 	.short	0x0010


	//----- nvinfo : EIATTR_SW_WAR
	.align		4
.L_65:
        /*0054*/ 	.byte	0x04, 0x36
        /*0056*/ 	.short	(.L_67 - .L_66)
.L_66:
        /*0058*/ 	.word	0x00000008
.L_67:


//--------------------- .nv.info._Z15bias_add_kernelPKfPf10LayerShape --------------------------
	.section	.nv.info._Z15bias_add_kernelPKfPf10LayerShape,"",@"SHT_CUDA_INFO"
	.sectionflags	@""
	.align	4


	//----- nvinfo : EIATTR_CUDA_API_VERSION
	.align		4
        /*0000*/ 	.byte	0x04, 0x37
        /*0002*/ 	.short	(.L_69 - .L_68)
.L_68:
        /*0004*/ 	.word	0x00000082


	//----- nvinfo : EIATTR_KPARAM_INFO
	.align		4
.L_69:
        /*0008*/ 	.byte	0x04, 0x17
        /*000a*/ 	.short	(.L_71 - .L_70)
.L_70:
        /*000c*/ 	.word	0x00000000
        /*0010*/ 	.short	0x0002
        /*0012*/ 	.short	0x0010
        /*0014*/ 	.byte	0x00, 0xf0, 0x31, 0x00


	//----- nvinfo : EIATTR_KPARAM_INFO
	.align		4
.L_71:
        /*0018*/ 	.byte	0x04, 0x17
        /*001a*/ 	.short	(.L_73 - .L_72)
.L_72:
        /*001c*/ 	.word	0x00000000
        /*0020*/ 	.short	0x0001
        /*0022*/ 	.short	0x0008
        /*0024*/ 	.byte	0x00, 0xf5, 0x21, 0x00


	//----- nvinfo : EIATTR_KPARAM_INFO
	.align		4
.L_73:
        /*0028*/ 	.byte	0x04, 0x17
        /*002a*/ 	.short	(.L_75 - .L_74)
.L_74:
        /*002c*/ 	.word	0x00000000
        /*0030*/ 	.short	0x0000
        /*0032*/ 	.short	0x0000
        /*0034*/ 	.byte	0x00, 0xf5, 0x21, 0x00


	//----- nvinfo : EIATTR_SPARSE_MMA_MASK
	.align		4
.L_75:
        /*0038*/ 	.byte	0x03, 0x50
        /*003a*/ 	.short	0x0000


	//----- nvinfo : EIATTR_MAXREG_COUNT
	.align		4
        /*003c*/ 	.byte	0x03, 0x1b
        /*003e*/ 	.short	0x00ff


	//----- nvinfo : EIATTR_MERCURY_ISA_VERSION
	.align		4
        /*0040*/ 	.byte	0x03, 0x5f
        /*0042*/ 	.short	0x0101


	//----- nvinfo : EIATTR_VRC_CTA_INIT_COUNT
	.align		4
        /*0044*/ 	.byte	0x02, 0x4a
	.zero		1
	.zero		1


	//----- nvinfo : EIATTR_EXIT_INSTR_OFFSETS
	.align		4
        /*0048*/ 	.byte	0x04, 0x1c
        /*004a*/ 	.short	(.L_77 - .L_76)


	//   ....[0]....
.L_76:
        /*004c*/ 	.word	0x000000d0


	//   ....[1]....
        /*0050*/ 	.word	0x000001d0


	//----- nvinfo : EIATTR_CBANK_PARAM_SIZE
	.align		4
.L_77:
        /*0054*/ 	.byte	0x03, 0x19
        /*0056*/ 	.short	0x001c


	//----- nvinfo : EIATTR_PARAM_CBANK
	.align		4
        /*0058*/ 	.byte	0x04, 0x0a
        /*005a*/ 	.short	(.L_79 - .L_78)
	.align		4
.L_78:
        /*005c*/ 	.word	index@(.nv.constant0._Z15bias_add_kernelPKfPf10LayerShape)
        /*0060*/ 	.short	0x0380
        /*0062*/ 	.short	0x001c


	//----- nvinfo : EIATTR_SW_WAR
	.align		4
.L_79:
        /*0064*/ 	.byte	0x04, 0x36
        /*0066*/ 	.short	(.L_81 - .L_80)
.L_80:
        /*0068*/ 	.word	0x00000008
.L_81:


//--------------------- .nv.callgraph             --------------------------
	.section	.nv.callgraph,"",@"SHT_CUDA_CALLGRAPH"
	.align	4
	.sectionentsize	8
	.align		4
        /*0000*/ 	.word	0x00000000
	.align		4
        /*0004*/ 	.word	0xffffffff
	.align		4
        /*0008*/ 	.word	0x00000000
	.align		4
        /*000c*/ 	.word	0xfffffffe
	.align		4
        /*0010*/ 	.word	0x00000000
	.align		4
        /*0014*/ 	.word	0xfffffffd
	.align		4
        /*0018*/ 	.word	0x00000000
	.align		4
        /*001c*/ 	.word	0xfffffffc


//--------------------- .text._Z28fused_bias_activation_kernelPKfPf10LayerShapei --------------------------
	.section	.text._Z28fused_bias_activation_kernelPKfPf10LayerShapei,"ax",@progbits
	.align	128
        .global         _Z28fused_bias_activation_kernelPKfPf10LayerShapei
        .type           _Z28fused_bias_activation_kernelPKfPf10LayerShapei,@function
        .size           _Z28fused_bias_activation_kernelPKfPf10LayerShapei,(.L_x_9 - _Z28fused_bias_activation_kernelPKfPf10LayerShapei)
        .other          _Z28fused_bias_activation_kernelPKfPf10LayerShapei,@"STO_CUDA_ENTRY STV_DEFAULT"
_Z28fused_bias_activation_kernelPKfPf10LayerShapei:
.text._Z28fused_bias_activation_kernelPKfPf10LayerShapei:
[----:B------:R-:W-:Y:S01]  /*0000*/  LDC R1, c[0x0][0x37c] ;  /* 0x0000df00ff017b82 */ /* 0x000fe20000000800 */
[----:B------:R-:W0:Y:S07]  /*0010*/  S2R R2, SR_TID.X ;  /* 0x0000000000027919 */ /* 0x000e2e0000002100 */
[----:B------:R-:W0:Y:S01]  /*0020*/  S2UR UR6, SR_CTAID.X ;  /* 0x00000000000679c3 */ /* 0x000e220000002500 */
[----:B------:R-:W1:Y:S01]  /*0030*/  LDCU UR8, c[0x0][0x398] ;  /* 0x00007300ff0877ac */ /* 0x000e620008000800 */
[----:B------:R-:W-:Y:S01]  /*0040*/  HFMA2 R3, -RZ, RZ, 0, 0 ;  /* 0x00000000ff037431 */ /* 0x000fe200000001ff */
[----:B------:R-:W1:Y:S05]  /*0050*/  LDCU UR4, c[0x0][0x390] ;  /* 0x00007200ff0477ac */ /* 0x000e6a0008000800 */
[----:B------:R-:W0:Y:S01]  /*0060*/  LDC R5, c[0x0][0x360] ;  /* 0x0000d800ff057b82 */ /* 0x000e220000000800 */
[----:B-1----:R-:W-:Y:S01]  /*0070*/  UIMAD.WIDE UR4, UR4, UR8, URZ ;  /* 0x00000008040472a5 */ /* 0x002fe2000f8e02ff */
[----:B0-----:R-:W-:-:S05]  /*0080*/  IMAD.WIDE.U32 R2, R5, UR6, R2 ;  /* 0x0000000605027c25 */ /* 0x001fca000f8e0002 */
[----:B------:R-:W-:-:S04]  /*0090*/  ISETP.GE.U32.AND P0, PT, R2, UR4, PT ;  /* 0x0000000402007c0c */ /* 0x000fc8000bf06070 */
[----:B------:R-:W-:-:S13]  /*00a0*/  ISETP.GE.U32.AND.EX P0, PT, R3, UR5, PT, P0 ;  /* 0x0000000503007c0c */ /* 0x000fda000bf06100 */
[----:B------:R-:W-:Y:S05]  /*00b0*/  @P0 EXIT ;  /* 0x000000000000094d */ /* 0x000fea0003800000 */
[----:B------:R-:W-:Y:S01]  /*00c0*/  USHF.R.S32.HI UR5, URZ, 0x1f, UR8 ;  /* 0x0000001fff057899 */ /* 0x000fe20008011408 */
[----:B------:R-:W-:Y:S01]  /*00d0*/  BSSY.RECONVERGENT B0, `(.L_x_0) ;  /* 0x000001a000007945 */ /* 0x000fe20003800200 */
[----:B------:R-:W0:Y:S04]  /*00e0*/  LDCU.64 UR6, c[0x0][0x358] ;  /* 0x00006b00ff0677ac */ /* 0x000e280008000a00 */
[----:B------:R-:W-:-:S04]  /*00f0*/  LOP3.LUT R0, R3, UR5, RZ, 0xfc, !PT ;  /* 0x0000000503007c12 */ /* 0x000fc8000f8efcff */
[----:B------:R-:W-:-:S13]  /*0100*/  ISETP.NE.U32.AND P0, PT, R0, RZ, PT ;  /* 0x000000ff0000720c */ /* 0x000fda0003f05070 */
[----:B0-----:R-:W-:Y:S05]  /*0110*/  @P0 BRA `(.L_x_1) ;  /* 0x00000000004c0947 */ /* 0x001fea0003800000 */
[----:B------:R-:W0:Y:S01]  /*0120*/  I2F.U32.RP R0, UR8 ;  /* 0x0000000800007d06 */ /* 0x000e220008209000 */
[----:B------:R-:W-:-:S07]  /*0130*/  ISETP.NE.U32.AND P1, PT, RZ, UR8, PT ;  /* 0x00000008ff007c0c */ /* 0x000fce000bf25070 */
[----:B0-----:R-:W0:Y:S02]  /*0140*/  MUFU.RCP R0, R0 ;  /* 0x0000000000007308 */ /* 0x001e240000001000 */
[----:B0-----:R-:W-:-:S06]  /*0150*/  VIADD R4, R0, 0xffffffe ;  /* 0x0ffffffe00047836 */ /* 0x001fcc0000000000 */
[----:B------:R0:W1:Y:S02]  /*0160*/  F2I.FTZ.U32.TRUNC.NTZ R5, R4 ;  /* 0x0000000400057305 */ /* 0x000064000021f000 */
[----:B0-----:R-:W-:Y:S01]  /*0170*/  IMAD.MOV.U32 R4, RZ, RZ, RZ ;  /* 0x000000ffff047224 */ /* 0x001fe200078e00ff */
[----:B-1----:R-:W-:-:S05]  /*0180*/  IADD3 R7, PT, PT, RZ, -R5, RZ ;  /* 0x80000005ff077210 */ /* 0x002fca0007ffe0ff */
[----:B------:R-:W-:-:S04]  /*0190*/  IMAD R7, R7, UR8, RZ ;  /* 0x0000000807077c24 */ /* 0x000fc8000f8e02ff */
[----:B------:R-:W-:-:S04]  /*01a0*/  IMAD.HI.U32 R5, R5, R7, R4 ;  /* 0x0000000705057227 */ /* 0x000fc800078e0004 */
[----:B------:R-:W-:Y:S02]  /*01b0*/  IMAD.MOV.U32 R7, RZ, RZ, RZ ;  /* 0x000000ffff077224 */ /* 0x000fe400078e00ff */
[----:B------:R-:W-:-:S05]  /*01c0*/  IMAD.HI.U32 R5, R5, R2, RZ ;  /* 0x0000000205057227 */ /* 0x000fca00078e00ff */
[----:B------:R-:W-:-:S05]  /*01d0*/  IADD3 R5, PT, PT, -R5, RZ, RZ ;  /* 0x000000ff05057210 */ /* 0x000fca0007ffe1ff */
[----:B------:R-:W-:-:S05]  /*01e0*/  IMAD R6, R5, UR8, R2 ;  /* 0x0000000805067c24 */ /* 0x000fca000f8e0202 */
[----:B------:R-:W-:-:S13]  /*01f0*/  ISETP.GE.U32.AND P0, PT, R6, UR8, PT ;  /* 0x0000000806007c0c */ /* 0x000fda000bf06070 */
[----:B------:R-:W-:-:S05]  /*0200*/  @P0 VIADD R6, R6, -UR8 ;  /* 0x8000000806060c36 */ /* 0x000fca0008000000 */
[----:B------:R-:W-:-:S13]  /*0210*/  ISETP.GE.U32.AND P0, PT, R6, UR8, PT ;  /* 0x0000000806007c0c */ /* 0x000fda000bf06070 */
[----:B------:R-:W-:Y:S02]  /*0220*/  @P0 IADD3 R6, PT, PT, R6, -UR8, RZ ;  /* 0x8000000806060c10 */ /* 0x000fe4000fffe0ff */
[----:B------:R-:W-:Y:S01]  /*0230*/  @!P1 LOP3.LUT R6, RZ, UR8, RZ, 0x33, !PT ;  /* 0x00000008ff069c12 */ /* 0x000fe2000f8e33ff */
[----:B------:R-:W-:Y:S06]  /*0240*/  BRA `(.L_x_2) ;  /* 0x0000000000087947 */ /* 0x000fec0003800000 */
.L_x_1:
[----:B------:R-:W-:-:S07]  /*0250*/  MOV R0, 0x270 ;  /* 0x0000027000007802 */ /* 0x000fce0000000f00 */
[----:B------:R-:W-:Y:S05]  /*0260*/  CALL.REL.NOINC `($__internal_0_$__cuda_sm20_rem_u64) ;  /* 0x0000000000a87944 */ /* 0x000fea0003c00000 */
.L_x_2:
[----:B------:R-:W-:Y:S05]  /*0270*/  BSYNC.RECONVERGENT B0 ;  /* 0x0000000000007941 */ /* 0x000fea0003800200 */
.L_x_0:
[----:B------:R-:W0:Y:S01]  /*0280*/  LDCU.128 UR8, c[0x0][0x380] ;  /* 0x00007000ff0877ac */ /* 0x000e220008000c00 */
[----:B------:R-:W1:Y:S01]  /*0290*/  LDCU UR4, c[0x0][0x39c] ;  /* 0x00007380ff0477ac */ /* 0x000e620008000800 */
[----:B0-----:R-:W-:Y:S02]  /*02a0*/  LEA R8, P1, R6, UR8, 0x2 ;  /* 0x0000000806087c11 */ /* 0x001fe4000f8210ff */
[----:B------:R-:W-:Y:S02]  /*02b0*/  LEA R4, P0, R2, UR10, 0x2 ;  /* 0x0000000a02047c11 */ /* 0x000fe4000f8010ff */
[----:B------:R-:W-:Y:S02]  /*02c0*/  LEA.HI.X R9, R6, UR9, R7, 0x2, P1 ;  /* 0x0000000906097c11 */ /* 0x000fe400088f1407 */
[----:B------:R-:W-:-:S04]  /*02d0*/  LEA.HI.X R5, R2, UR11, R3, 0x2, P0 ;  /* 0x0000000b02057c11 */ /* 0x000fc800080f1403 */
[----:B------:R-:W2:Y:S04]  /*02e0*/  LDG.E.CONSTANT R9, desc[UR6][R8.64] ;  /* 0x0000000608097981 */ /* 0x000ea8000c1e9900 */
[----:B------:R-:W2:Y:S01]  /*02f0*/  LDG.E R0, desc[UR6][R4.64] ;  /* 0x0000000604007981 */ /* 0x000ea2000c1e1900 */
[----:B-1----:R-:W-:Y:S01]  /*0300*/  UISETP.NE.AND UP0, UPT, UR4, 0x1, UPT ;  /* 0x000000010400788c */ /* 0x002fe2000bf05270 */
[----:B--2---:R-:W-:-:S08]  /*0310*/  FADD R3, R0, R9 ;  /* 0x0000000900037221 */ /* 0x004fd00000000000 */
[----:B------:R-:W-:Y:S05]  /*0320*/  BRA.U !UP0, `(.L_x_3) ;  /* 0x0000000108107547 */ /* 0x000fea000b800000 */
[----:B------:R-:W-:-:S09]  /*0330*/  UISETP.NE.AND UP0, UPT, UR4, URZ, UPT ;  /* 0x000000ff0400728c */ /* 0x000fd2000bf05270 */
[----:B------:R-:W-:Y:S05]  /*0340*/  BRA.U UP0, `(.L_x_4) ;  /* 0x0000000100687547 */ /* 0x000fea000b800000 */
[----:B------:R-:W-:Y:S01]  /*0350*/  FMNMX R3, RZ, R3, !PT ;  /* 0x00000003ff037209 */ /* 0x000fe20007800000 */
[----:B------:R-:W-:Y:S06]  /*0360*/  BRA `(.L_x_4) ;  /* 0x0000000000607947 */ /* 0x000fec0003800000 */
.L_x_3:
[C---:B------:R-:W-:Y:S01]  /*0370*/  FMUL R0, R3.reuse, R3 ;  /* 0x0000000303007220 */ /* 0x040fe20000400000 */
[----:B------:R-:W-:Y:S01]  /*0380*/  MOV R8, 0x3c80f082 ;  /* 0x3c80f08200087802 */ /* 0x000fe20000000f00 */
[----:B------:R-:W-:Y:S02]  /*0390*/  IMAD.MOV.U32 R7, RZ, RZ, 0x3f800000 ;  /* 0x3f800000ff077424 */ /* 0x000fe400078e00ff */
[----:B------:R-:W-:-:S04]  /*03a0*/  FMUL R0, R3, R0 ;  /* 0x0000000003007220 */ /* 0x000fc80000400000 */
[----:B------:R-:W-:Y:S01]  /*03b0*/  FFMA R0, R0, 0.044714998453855514526, R3 ;  /* 0x3d37271300007823 */ /* 0x000fe20000000003 */
[----:B------:R-:W-:-:S03]  /*03c0*/  FMUL R3, R3, 0.5 ;  /* 0x3f00000003037820 */ /* 0x000fc60000400000 */
[----:B------:R-:W-:-:S04]  /*03d0*/  FMUL R2, R0, 0.79788458347320556641 ;  /* 0x3f4c422a00027820 */ /* 0x000fc80000400000 */
[C---:B------:R-:W-:Y:S01]  /*03e0*/  FMUL R0, |R2|.reuse, 2.8853900432586669922 ;  /* 0x4038aa3b02007820 */ /* 0x040fe20000400200 */
[C---:B------:R-:W-:Y:S01]  /*03f0*/  FMUL R9, R2.reuse, R2 ;  /* 0x0000000202097220 */ /* 0x040fe20000400000 */
[C---:B------:R-:W-:Y:S02]  /*0400*/  FSETP.GE.AND P1, PT, |R2|.reuse, 0.60000002384185791016, PT ;  /* 0x3f19999a0200780b */ /* 0x040fe40003f26200 */
[----:B------:R-:W-:Y:S01]  /*0410*/  FSETP.GE.AND P0, PT, |R2|, 9.010913848876953125, PT ;  /* 0x41102cb40200780b */ /* 0x000fe20003f06200 */
[C---:B------:R-:W-:Y:S01]  /*0420*/  FFMA R8, R9.reuse, R8, -0.052303962409496307373 ;  /* 0xbd563cae09087423 */ /* 0x040fe20000000008 */
[----:B------:R-:W0:Y:S03]  /*0430*/  MUFU.EX2 R0, R0 ;  /* 0x0000000000007308 */ /* 0x000e260000000800 */
[----:B------:R-:W-:Y:S01]  /*0440*/  FFMA R8, R9, R8, 0.1331529766321182251 ;  /* 0x3e08594109087423 */ /* 0x000fe20000000008 */
[----:B0-----:R-:W-:-:S03]  /*0450*/  FADD R6, R0, 1 ;  /* 0x3f80000000067421 */ /* 0x001fc60000000000 */
[----:B------:R-:W-:-:S04]  /*0460*/  FFMA R0, R9, R8, -0.33332768082618713379 ;  /* 0xbeaaa9ed09007423 */ /* 0x000fc80000000008 */
[----:B------:R-:W-:Y:S01]  /*0470*/  FFMA R9, R9, R0, RZ ;  /* 0x0000000009097223 */ /* 0x000fe200000000ff */
[----:B------:R-:W0:Y:S02]  /*0480*/  MUFU.RCP R6, R6 ;  /* 0x0000000600067308 */ /* 0x000e240000001000 */
[----:B0-----:R-:W-:-:S05]  /*0490*/  FFMA R7, R6, -2, R7 ;  /* 0xc000000006077823 */ /* 0x001fca0000000007 */
[----:B------:R-:W-:-:S04]  /*04a0*/  FSEL R7, R7, 1, !P0 ;  /* 0x3f80000007077808 */ /* 0x000fc80004000000 */
[--C-:B------:R-:W-:Y:S01]  /*04b0*/  LOP3.LUT R7, R7, 0x80000000, R2.reuse, 0xb8, !PT ;  /* 0x8000000007077812 */ /* 0x100fe200078eb802 */
[----:B------:R-:W-:-:S04]  /*04c0*/  @!P1 FFMA R7, R2, R9, R2 ;  /* 0x0000000902079223 */ /* 0x000fc80000000002 */
[----:B------:R-:W-:-:S04]  /*04d0*/  FADD R0, R7, 1 ;  /* 0x3f80000007007421 */ /* 0x000fc80000000000 */
[----:B------:R-:W-:-:S07]  /*04e0*/  FMUL R3, R3, R0 ;  /* 0x0000000003037220 */ /* 0x000fce0000400000 */
.L_x_4:
[----:B------:R-:W-:Y:S01]  /*04f0*/  STG.E desc[UR6][R4.64], R3 ;  /* 0x0000000304007986 */ /* 0x000fe2000c101906 */
[----:B------:R-:W-:Y:S05]  /*0500*/  EXIT ;  /* 0x000000000000794d */ /* 0x000fea0003800000 */
        .weak           $__internal_0_$__cuda_sm20_rem_u64
        .type           $__internal_0_$__cuda_sm20_rem_u64,@function
        .size           $__internal_0_$__cuda_sm20_rem_u64,(.L_x_9 - $__internal_0_$__cuda_sm20_rem_u64)
$__internal_0_$__cuda_sm20_rem_u64:
[----:B------:R-:W0:Y:S02]  /*0510*/  LDCU UR4, c[0x0][0x398] ;  /* 0x00007300ff0477ac */ /* 0x000e240008000800 */
[----:B0-----:R-:W0:Y:S08]  /*0520*/  I2F.U64.RP R8, UR4 ;  /* 0x0000000400087d12 */ /* 0x001e300008309000 */
[----:B0-----:R-:W0:Y:S02]  /*0530*/  MUFU.RCP R8, R8 ;  /* 0x0000000800087308 */ /* 0x001e240000001000 */
[----:B0-----:R-:W-:-:S06]  /*0540*/  IADD3 R4, PT, PT, R8, 0x1ffffffe, RZ ;  /* 0x1ffffffe08047810 */ /* 0x001fcc0007ffe0ff */
[----:B------:R-:W0:Y:S02]  /*0550*/  F2I.U64.TRUNC R4, R4 ;  /* 0x0000000400047311 */ /* 0x000e24000020d800 */
[----:B0-----:R-:W-:-:S04]  /*0560*/  IMAD.WIDE.U32 R6, R4, UR4, RZ ;  /* 0x0000000404067c25 */ /* 0x001fc8000f8e00ff */
[----:B------:R-:W-:Y:S01]  /*0570*/  IMAD R7, R4, UR5, R7 ;  /* 0x0000000504077c24 */ /* 0x000fe2000f8e0207 */
[----:B------:R-:W-:-:S03]  /*0580*/  IADD3 R9, P0, PT, RZ, -R6, RZ ;  /* 0x80000006ff097210 */ /* 0x000fc60007f1e0ff */
[----:B------:R-:W-:Y:S02]  /*0590*/  IMAD R7, R5, UR4, R7 ;  /* 0x0000000405077c24 */ /* 0x000fe4000f8e0207 */
[----:B------:R-:W-:-:S04]  /*05a0*/  IMAD.HI.U32 R6, R4, R9, RZ ;  /* 0x0000000904067227 */ /* 0x000fc800078e00ff */
[----:B------:R-:W-:Y:S01]  /*05b0*/  IMAD.X R11, RZ, RZ, ~R7, P0 ;  /* 0x000000ffff0b7224 */ /* 0x000fe200000e0e07 */
[----:B------:R-:W-:-:S03]  /*05c0*/  MOV R7, R4 ;  /* 0x0000000400077202 */ /* 0x000fc60000000f00 */
[-C--:B------:R-:W-:Y:S02]  /*05d0*/  IMAD R13, R5, R11.reuse, RZ ;  /* 0x0000000b050d7224 */ /* 0x080fe400078e02ff */
[----:B------:R-:W-:-:S04]  /*05e0*/  IMAD.WIDE.U32 R6, P0, R4, R11, R6 ;  /* 0x0000000b04067225 */ /* 0x000fc80007800006 */
[----:B------:R-:W-:-:S04]  /*05f0*/  IMAD.HI.U32 R11, R5, R11, RZ ;  /* 0x0000000b050b7227 */ /* 0x000fc800078e00ff */
[----:B------:R-:W-:-:S05]  /*0600*/  IMAD.HI.U32 R6, P1, R5, R9, R6 ;  /* 0x0000000905067227 */ /* 0x000fca0007820006 */
[----:B------:R-:W-:Y:S01]  /*0610*/  IADD3 R7, P2, PT, R13, R6, RZ ;  /* 0x000000060d077210 */ /* 0x000fe20007f5e0ff */
[----:B------:R-:W-:-:S04]  /*0620*/  IMAD.X R6, R11, 0x1, R5, P0 ;  /* 0x000000010b067824 */ /* 0x000fc800000e0605 */
[----:B------:R-:W-:Y:S01]  /*0630*/  IMAD.WIDE.U32 R4, R7, UR4, RZ ;  /* 0x0000000407047c25 */ /* 0x000fe2000f8e00ff */
[----:B------:R-:W-:-:S03]  /*0640*/  IADD3.X R9, PT, PT, RZ, RZ, R6, P2, P1 ;  /* 0x000000ffff097210 */ /* 0x000fc600017e2406 */
[----:B------:R-:W-:Y:S01]  /*0650*/  IMAD R6, R7, UR5, R5 ;  /* 0x0000000507067c24 */ /* 0x000fe2000f8e0205 */
[----:B------:R-:W-:-:S03]  /*0660*/  IADD3 R5, P0, PT, RZ, -R4, RZ ;  /* 0x80000004ff057210 */ /* 0x000fc60007f1e0ff */
[----:B------:R-:W-:Y:S02]  /*0670*/  IMAD R4, R9, UR4, R6 ;  /* 0x0000000409047c24 */ /* 0x000fe4000f8e0206 */
[----:B------:R-:W-:-:S03]  /*0680*/  IMAD.HI.U32 R6, R7, R5, RZ ;  /* 0x0000000507067227 */ /* 0x000fc600078e00ff */
[----:B------:R-:W-:-:S05]  /*0690*/  IADD3.X R4, PT, PT, RZ, ~R4, RZ, P0, !PT ;  /* 0x80000004ff047210 */ /* 0x000fca00007fe4ff */
[----:B------:R-:W-:-:S04]  /*06a0*/  IMAD.WIDE.U32 R6, P0, R7, R4, R6 ;  /* 0x0000000407067225 */ /* 0x000fc80007800006 */
[C---:B------:R-:W-:Y:S02]  /*06b0*/  IMAD R8, R9.reuse, R4, RZ ;  /* 0x0000000409087224 */ /* 0x040fe400078e02ff */
[----:B------:R-:W-:-:S04]  /*06c0*/  IMAD.HI.U32 R7, P1, R9, R5, R6 ;  /* 0x0000000509077227 */ /* 0x000fc80007820006 */
[----:B------:R-:W-:Y:S01]  /*06d0*/  IMAD.HI.U32 R4, R9, R4, RZ ;  /* 0x0000000409047227 */ /* 0x000fe200078e00ff */
[----:B------:R-:W-:-:S03]  /*06e0*/  IADD3 R7, P2, PT, R8, R7, RZ ;  /* 0x0000000708077210 */ /* 0x000fc60007f5e0ff */
[----:B------:R-:W-:Y:S01]  /*06f0*/  IMAD.MOV.U32 R5, RZ, RZ, RZ ;  /* 0x000000ffff057224 */ /* 0x000fe200078e00ff */
[----:B------:R-:W-:Y:S01]  /*0700*/  IADD3.X R9, PT, PT, R4, R9, RZ, P0, !PT ;  /* 0x0000000904097210 */ /* 0x000fe200007fe4ff */
[----:B------:R-:W-:-:S03]  /*0710*/  IMAD.HI.U32 R4, R7, R2, RZ ;  /* 0x0000000207047227 */ /* 0x000fc600078e00ff */
[----:B------:R-:W-:Y:S01]  /*0720*/  IADD3.X R9, PT, PT, RZ, RZ, R9, P2, P1 ;  /* 0x000000ffff097210 */ /* 0x000fe200017e2409 */
[----:B------:R-:W-:-:S04]  /*0730*/  IMAD.WIDE.U32 R4, R7, R3, R4 ;  /* 0x0000000307047225 */ /* 0x000fc800078e0004 */
[C---:B------:R-:W-:Y:S02]  /*0740*/  IMAD R7, R9.reuse, R3, RZ ;  /* 0x0000000309077224 */ /* 0x040fe400078e02ff */
[----:B------:R-:W-:-:S04]  /*0750*/  IMAD.HI.U32 R4, P0, R9, R2, R4 ;  /* 0x0000000209047227 */ /* 0x000fc80007800004 */
[----:B------:R-:W-:Y:S01]  /*0760*/  IMAD.HI.U32 R6, R9, R3, RZ ;  /* 0x0000000309067227 */ /* 0x000fe200078e00ff */
[----:B------:R-:W-:-:S04]  /*0770*/  IADD3 R7, P1, PT, R7, R4, RZ ;  /* 0x0000000407077210 */ /* 0x000fc80007f3e0ff */
[----:B------:R-:W-:Y:S01]  /*0780*/  IADD3.X R6, PT, PT, R6, RZ, RZ, P0, !PT ;  /* 0x000000ff06067210 */ /* 0x000fe200007fe4ff */
[----:B------:R-:W-:-:S03]  /*0790*/  IMAD.WIDE.U32 R4, R7, UR4, RZ ;  /* 0x0000000407047c25 */ /* 0x000fc6000f8e00ff */
[----:B------:R-:W-:Y:S01]  /*07a0*/  IADD3.X R6, PT, PT, RZ, R6, RZ, P1, !PT ;  /* 0x00000006ff067210 */ /* 0x000fe20000ffe4ff */
[----:B------:R-:W-:Y:S01]  /*07b0*/  IMAD R7, R7, UR5, R5 ;  /* 0x0000000507077c24 */ /* 0x000fe2000f8e0205 */
[----:B------:R-:W-:-:S03]  /*07c0*/  IADD3 R8, P1, PT, -R4, R2, RZ ;  /* 0x0000000204087210 */ /* 0x000fc60007f3e1ff */
[----:B------:R-:W-:Y:S01]  /*07d0*/  IMAD R7, R6, UR4, R7 ;  /* 0x0000000406077c24 */ /* 0x000fe2000f8e0207 */
[----:B------:R-:W-:-:S03]  /*07e0*/  ISETP.GE.U32.AND P0, PT, R8, UR4, PT ;  /* 0x0000000408007c0c */ /* 0x000fc6000bf06070 */
[----:B------:R-:W-:Y:S01]  /*07f0*/  IMAD.X R7, R3, 0x1, ~R7, P1 ;  /* 0x0000000103077824 */ /* 0x000fe200008e0e07 */
[----:B------:R-:W-:-:S04]  /*0800*/  IADD3 R5, P1, PT, R8, -UR4, RZ ;  /* 0x8000000408057c10 */ /* 0x000fc8000ff3e0ff */
[C---:B------:R-:W-:Y:S02]  /*0810*/  ISETP.GE.U32.AND.EX P0, PT, R7.reuse, UR5, PT, P0 ;  /* 0x0000000507007c0c */ /* 0x040fe4000bf06100 */
[----:B------:R-:W-:Y:S02]  /*0820*/  IADD3.X R4, PT, PT, R7, ~UR5, RZ, P1, !PT ;  /* 0x8000000507047c10 */ /* 0x000fe40008ffe4ff */
[----:B------:R-:W-:Y:S02]  /*0830*/  SEL R5, R5, R8, P0 ;  /* 0x0000000805057207 */ /* 0x000fe40000000000 */
[----:B------:R-:W-:Y:S02]  /*0840*/  SEL R4, R4, R7, P0 ;  /* 0x0000000704047207 */ /* 0x000fe40000000000 */
[C---:B------:R-:W-:Y:S02]  /*0850*/  ISETP.GE.U32.AND P0, PT, R5.reuse, UR4, PT ;  /* 0x0000000405007c0c */ /* 0x040fe4000bf06070 */
[----:B------:R-:W-:-:S02]  /*0860*/  IADD3 R6, P2, PT, R5, -UR4, RZ ;  /* 0x8000000405067c10 */ /* 0x000fc4000ff5e0ff */
[C---:B------:R-:W-:Y:S02]  /*0870*/  ISETP.GE.U32.AND.EX P0, PT, R4.reuse, UR5, PT, P0 ;  /* 0x0000000504007c0c */ /* 0x040fe4000bf06100 */
[----:B------:R-:W-:Y:S02]  /*0880*/  IADD3.X R7, PT, PT, R4, ~UR5, RZ, P2, !PT ;  /* 0x8000000504077c10 */ /* 0x000fe400097fe4ff */
[----:B------:R-:W-:Y:S01]  /*0890*/  SEL R6, R6, R5, P0 ;  /* 0x0000000506067207 */ /* 0x000fe20000000000 */
[----:B------:R-:W-:Y:S01]  /*08a0*/  HFMA2 R5, -RZ, RZ, 0, 0 ;  /* 0x00000000ff057431 */ /* 0x000fe200000001ff */
[----:B------:R-:W-:Y:S02]  /*08b0*/  ISETP.NE.U32.AND P1, PT, RZ, UR4, PT ;  /* 0x00000004ff007c0c */ /* 0x000fe4000bf25070 */
[----:B------:R-:W-:Y:S02]  /*08c0*/  SEL R7, R7, R4, P0 ;  /* 0x0000000407077207 */ /* 0x000fe40000000000 */
[----:B------:R-:W-:-:S02]  /*08d0*/  MOV R4, R0 ;  /* 0x0000000000047202 */ /* 0x000fc40000000f00 */
[----:B------:R-:W-:-:S04]  /*08e0*/  ISETP.NE.AND.EX P1, PT, RZ, UR5, PT, P1 ;  /* 0x00000005ff007c0c */ /* 0x000fc8000bf25310 */
[----:B------:R-:W-:Y:S02]  /*08f0*/  SEL R6, R6, 0xffffffff, P1 ;  /* 0xffffffff06067807 */ /* 0x000fe40000800000 */
[----:B------:R-:W-:Y:S01]  /*0900*/  SEL R7, R7, 0xffffffff, P1 ;  /* 0xffffffff07077807 */ /* 0x000fe20000800000 */
[----:B------:R-:W-:Y:S06]  /*0910*/  RET.REL.NODEC R4 `(_Z28fused_bias_activation_kernelPKfPf10LayerShapei) ;  /* 0xfffffff404b87950 */ /* 0x000fec0003c3ffff */
.L_x_5:
[----:B------:R-:W-:-:S00]  /*0920*/  BRA `(.L_x_5) ;  /* 0xfffffffc00fc7947 */ /* 0x000fc0000383ffff */
[----:B------:R-:W-:-:S00]  /*0930*/  NOP ;  /* 0x0000000000007918 */ /* 0x000fc00000000000 */
        /* <DEDUP_REMOVED lines=12> */
.L_x_9:


//--------------------- .text._Z11gelu_kernelPfm  --------------------------
	.section	.text._Z11gelu_kernelPfm,"ax",@progbits
	.align	128
        .global         _Z11gelu_kernelPfm
        .type           _Z11gelu_kernelPfm,@function
        .size           _Z11gelu_kernelPfm,(.L_x_11 - _Z11gelu_kernelPfm)
        .other          _Z11gelu_kernelPfm,@"STO_CUDA_ENTRY STV_DEFAULT"
_Z11gelu_kernelPfm:
.text._Z11gelu_kernelPfm:
[----:B------:R-:W-:Y:S01]  /*0000*/  LDC R1, c[0x0][0x37c] ;  /* 0x0000df00ff017b82 */ /* 0x000fe20000000800 */
[----:B------:R-:W0:Y:S07]  /*0010*/  S2R R3, SR_TID.X ;  /* 0x0000000000037919 */ /* 0x000e2e0000002100 */
[----:B------:R-:W0:Y:S01]  /*0020*/  S2UR UR4, SR_CTAID.X ;  /* 0x00000000000479c3 */ /* 0x000e220000002500 */
[----:B------:R-:W1:Y:S07]  /*0030*/  LDCU.64 UR6, c[0x0][0x388] ;  /* 0x00007100ff0677ac */ /* 0x000e6e0008000a00 */
[----:B------:R-:W0:Y:S02]  /*0040*/  LDC R0, c[0x0][0x360] ;  /* 0x0000d800ff007b82 */ /* 0x000e240000000800 */
[----:B0-----:R-:W-:-:S05]  /*0050*/  IMAD R0, R0, UR4, R3 ;  /* 0x0000000400007c24 */ /* 0x001fca000f8e0203 */
[----:B-1----:R-:W-:-:S04]  /*0060*/  ISETP.GE.U32.AND P0, PT, R0, UR6, PT ;  /* 0x0000000600007c0c */ /* 0x002fc8000bf06070 */
[----:B------:R-:W-:-:S13]  /*0070*/  ISETP.GE.U32.AND.EX P0, PT, RZ, UR7, PT, P0 ;  /* 0x00000007ff007c0c */ /* 0x000fda000bf06100 */
[----:B------:R-:W-:Y:S05]  /*0080*/  @P0 EXIT ;  /* 0x000000000000094d */ /* 0x000fea0003800000 */
[----:B------:R-:W0:Y:S01]  /*0090*/  LDCU.64 UR6, c[0x0][0x380] ;  /* 0x00007000ff0677ac */ /* 0x000e220008000a00 */
[----:B------:R-:W1:Y:S01]  /*00a0*/  LDCU.64 UR4, c[0x0][0x358] ;  /* 0x00006b00ff0477ac */ /* 0x000e620008000a00 */
[----:B0-----:R-:W-:-:S04]  /*00b0*/  LEA R2, P0, R0, UR6, 0x2 ;  /* 0x0000000600027c11 */ /* 0x001fc8000f8010ff */
[----:B------:R-:W-:-:S05]  /*00c0*/  LEA.HI.X R3, R0, UR7, RZ, 0x2, P0 ;  /* 0x0000000700037c11 */ /* 0x000fca00080f14ff */
[----:B-1----:R-:W2:Y:S01]  /*00d0*/  LDG.E R4, desc[UR4][R2.64] ;  /* 0x0000000402047981 */ /* 0x002ea2000c1e1900 */
[----:B------:R-:W-:Y:S01]  /*00e0*/  HFMA2 R8, -RZ, RZ, 1.125, -9232 ;  /* 0x3c80f082ff087431 */ /* 0x000fe200000001ff */
[----:B------:R-:W-:Y:S01]  /*00f0*/  MOV R7, 0x3f800000 ;  /* 0x3f80000000077802 */ /* 0x000fe20000000f00 */
[----:B--2---:R-:W-:-:S04]  /*0100*/  FMUL R5, R4, R4 ;  /* 0x0000000404057220 */ /* 0x004fc80000400000 */
        /* <DEDUP_REMOVED lines=20> */
[----:B------:R-:W-:-:S05]  /*0250*/  FMUL R5, R4, R5 ;  /* 0x0000000504057220 */ /* 0x000fca0000400000 */
[----:B------:R-:W-:Y:S01]  /*0260*/  STG.E desc[UR4][R2.64], R5 ;  /* 0x0000000502007986 */ /* 0x000fe2000c101904 */
[----:B------:R-:W-:Y:S05]  /*0270*/  EXIT ;  /* 0x000000000000794d */ /* 0x000fea0003800000 */
.L_x_6:
        /* <DEDUP_REMOVED lines=16> */
.L_x_11:


//--------------------- .text._Z11relu_kernelPfm  --------------------------
	.section	.text._Z11relu_kernelPfm,"ax",@progbits
	.align	128
        .global         _Z11relu_kernelPfm
        .type           _Z11relu_kernelPfm,@function
        .size           _Z11relu_kernelPfm,(.L_x_12 - _Z11relu_kernelPfm)
        .other          _Z11relu_kernelPfm,@"STO_CUDA_ENTRY STV_DEFAULT"
_Z11relu_kernelPfm:
.text._Z11relu_kernelPfm:
        /* <DEDUP_REMOVED lines=13> */
[----:B-1----:R-:W2:Y:S02]  /*00d0*/  LDG.E R0, desc[UR4][R2.64] ;  /* 0x0000000402007981 */ /* 0x002ea4000c1e1900 */
[----:B--2---:R-:W-:-:S05]  /*00e0*/  FMNMX R5, RZ, R0, !PT ;  /* 0x00000000ff057209 */ /* 0x004fca0007800000 */
[----:B------:R-:W-:Y:S01]  /*00f0*/  STG.E desc[UR4][R2.64], R5 ;  /* 0x0000000502007986 */ /* 0x000fe2000c101904 */
[----:B------:R-:W-:Y:S05]  /*0100*/  EXIT ;  /* 0x000000000000794d */ /* 0x000fea0003800000 */
.L_x_7:
        /* <DEDUP_REMOVED lines=15> */
.L_x_12:


//--------------------- .text._Z15bias_add_kernelPKfPf10LayerShape --------------------------
	.section	.text._Z15bias_add_kernelPKfPf10LayerShape,"ax",@progbits
	.align	128
        .global         _Z15bias_add_kernelPKfPf10LayerShape
        .type           _Z15bias_add_kernelPKfPf10LayerShape,@function
        .size           _Z15bias_add_kernelPKfPf10LayerShape,(.L_x_13 - _Z15bias_add_kernelPKfPf10LayerShape)
        .other          _Z15bias_add_kernelPKfPf10LayerShape,@"STO_CUDA_ENTRY STV_DEFAULT"
_Z15bias_add_kernelPKfPf10LayerShape:
.text._Z15bias_add_kernelPKfPf10LayerShape:
[----:B------:R-:W-:Y:S01]  /*0000*/  LDC R1, c[0x0][0x37c] ;  /* 0x0000df00ff017b82 */ /* 0x000fe20000000800 */
[----:B------:R-:W0:Y:S07]  /*0010*/  S2R R3, SR_TID.X ;  /* 0x0000000000037919 */ /* 0x000e2e0000002100 */
[----:B------:R-:W1:Y:S01]  /*0020*/  LDC R5, c[0x0][0x364] ;  /* 0x0000d900ff057b82 */ /* 0x000e620000000800 */
[----:B------:R-:W2:Y:S01]  /*0030*/  LDCU UR7, c[0x0][0x398] ;  /* 0x00007300ff0777ac */ /* 0x000ea20008000800 */
[----:B------:R-:W1:Y:S01]  /*0040*/  S2R R0, SR_TID.Y ;  /* 0x0000000000007919 */ /* 0x000e620000002200 */
[----:B------:R-:W3:Y:S05]  /*0050*/  LDCU UR6, c[0x0][0x390] ;  /* 0x00007200ff0677ac */ /* 0x000eea0008000800 */
[----:B------:R-:W0:Y:S08]  /*0060*/  S2UR UR5, SR_CTAID.X ;  /* 0x00000000000579c3 */ /* 0x000e300000002500 */
[----:B------:R-:W0:Y:S08]  /*0070*/  LDC R2, c[0x0][0x360] ;  /* 0x0000d800ff027b82 */ /* 0x000e300000000800 */
[----:B------:R-:W1:Y:S01]  /*0080*/  S2UR UR4, SR_CTAID.Y ;  /* 0x00000000000479c3 */ /* 0x000e620000002600 */
[----:B0-----:R-:W-:-:S05]  /*0090*/  IMAD R2, R2, UR5, R3 ;  /* 0x0000000502027c24 */ /* 0x001fca000f8e0203 */
[----:B--2---:R-:W-:Y:S01]  /*00a0*/  ISETP.GE.AND P0, PT, R2, UR7, PT ;  /* 0x0000000702007c0c */ /* 0x004fe2000bf06270 */
[----:B-1----:R-:W-:-:S05]  /*00b0*/  IMAD R5, R5, UR4, R0 ;  /* 0x0000000405057c24 */ /* 0x002fca000f8e0200 */
[----:B---3--:R-:W-:-:S13]  /*00c0*/  ISETP.GE.OR P0, PT, R5, UR6, P0 ;  /* 0x0000000605007c0c */ /* 0x008fda0008706670 */
[----:B------:R-:W-:Y:S05]  /*00d0*/  @P0 EXIT ;  /* 0x000000000000094d */ /* 0x000fea0003800000 */
[----:B------:R-:W0:Y:S01]  /*00e0*/  LDC.64 R8, c[0x0][0x380] ;  /* 0x0000e000ff087b82 */ /* 0x000e220000000a00 */
[----:B------:R-:W1:Y:S01]  /*00f0*/  LDCU.64 UR8, c[0x0][0x388] ;  /* 0x00007100ff0877ac */ /* 0x000e620008000a00 */
[--C-:B------:R-:W-:Y:S01]  /*0100*/  SHF.R.S32.HI R3, RZ, 0x1f, R2.reuse ;  /* 0x0000001fff037819 */ /* 0x100fe20000011402 */
[----:B------:R-:W-:Y:S01]  /*0110*/  USHF.R.S32.HI UR6, URZ, 0x1f, UR7 ;  /* 0x0000001fff067899 */ /* 0x000fe20008011407 */
[----:B------:R-:W2:Y:S01]  /*0120*/  LDCU.64 UR4, c[0x0][0x358] ;  /* 0x00006b00ff0477ac */ /* 0x000ea20008000a00 */
[----:B------:R-:W-:-:S04]  /*0130*/  IMAD.WIDE.U32 R6, R5, UR7, R2 ;  /* 0x0000000705067c25 */ /* 0x000fc8000f8e0002 */
[----:B------:R-:W-:-:S05]  /*0140*/  IMAD R5, R5, UR6, RZ ;  /* 0x0000000605057c24 */ /* 0x000fca000f8e02ff */
[----:B------:R-:W-:Y:S02]  /*0150*/  IADD3 R5, PT, PT, R7, R5, RZ ;  /* 0x0000000507057210 */ /* 0x000fe40007ffe0ff */
[----:B-1----:R-:W-:-:S04]  /*0160*/  LEA R4, P0, R6, UR8, 0x2 ;  /* 0x0000000806047c11 */ /* 0x002fc8000f8010ff */
[----:B------:R-:W-:Y:S01]  /*0170*/  LEA.HI.X R5, R6, UR9, R5, 0x2, P0 ;  /* 0x0000000906057c11 */ /* 0x000fe200080f1405 */
[----:B0-----:R-:W-:-:S04]  /*0180*/  IMAD.WIDE R2, R2, 0x4, R8 ;  /* 0x0000000402027825 */ /* 0x001fc800078e0208 */
[----:B--2---:R-:W2:Y:S04]  /*0190*/  LDG.E R7, desc[UR4][R4.64] ;  /* 0x0000000404077981 */ /* 0x004ea8000c1e1900 */
[----:B------:R-:W2:Y:S02]  /*01a0*/  LDG.E.CONSTANT R2, desc[UR4][R2.64] ;  /* 0x0000000402027981 */ /* 0x000ea4000c1e9900 */
[----:B--2---:R-:W-:-:S05]  /*01b0*/  FADD R7, R2, R7 ;  /* 0x0000000702077221 */ /* 0x004fca0000000000 */
[----:B------:R-:W-:Y:S01]  /*01c0*/  STG.E desc[UR4][R4.64], R7 ;  /* 0x0000000704007986 */ /* 0x000fe2000c101904 */
[----:B------:R-:W-:Y:S05]  /*01d0*/  EXIT ;  /* 0x000000000000794d */ /* 0x000fea0003800000 */
.L_x_8:
        /* <DEDUP_REMOVED lines=10> */
.L_x_13:


//--------------------- .nv.shared.reserved.0     --------------------------
	.section	.nv.shared.reserved.0,"aw",@nobits
	.weak		__nv_reservedSMEM_offset_0_alias
	.size		__nv_reservedSMEM_offset_0_alias, 0, 64
	.other		__nv_reservedSMEM_offset_0_alias,@"STO_CUDA_RESERVED_SHARED STV_DEFAULT"
__nv_reservedSMEM_offset_0_alias:
	.zero		0
	.zero		64


//--------------------- .nv.constant0._Z28fused_bias_activation_kernelPKfPf10LayerShapei --------------------------
	.section	.nv.constant0._Z28fused_bias_activation_kernelPKfPf10LayerShapei,"a",@progbits
	.sectionflags	@""
	.align	4
.nv.constant0._Z28fused_bias_activation_kernelPKfPf10LayerShapei:
	.zero		928


//--------------------- .nv.constant0._Z11gelu_kernelPfm --------------------------
	.section	.nv.constant0._Z11gelu_kernelPfm,"a",@progbits
	.sectionflags	@""
	.align	4
.nv.constant0._Z11gelu_kernelPfm:
	.zero		912


//--------------------- .nv.constant0._Z11relu_kernelPfm --------------------------
	.section	.nv.constant0._Z11relu_kernelPfm,"a",@progbits
	.sectionflags	@""
	.align	4
.nv.constant0._Z11relu_kernelPfm:
	.zero		912


//--------------------- .nv.constant0._Z15bias_add_kernelPKfPf10LayerShape --------------------------
	.section	.nv.constant0._Z15bias_add_kernelPKfPf10LayerShape,"a",@progbits
	.sectionflags	@""
	.align	4
.nv.constant0._Z15bias_add_kernelPKfPf10LayerShape:
	.zero		924


//--------------------- SYMBOLS --------------------------

	.type		.nv.reservedSmem.offset0,@object
	.size		.nv.reservedSmem.offset0,0x4
